//
// Generated by NVIDIA NVVM Compiler
//
// Compiler Build ID: CL-36424714
// Cuda compilation tools, release 13.0, V13.0.88
// Based on NVVM 20.0.0
//

.version 9.0
.target sm_100
.address_size 64

	// .globl	_Z10cuda_dgemmiPfS_S_

.visible .entry _Z10cuda_dgemmiPfS_S_(
	.param .u32 _Z10cuda_dgemmiPfS_S__param_0,
	.param .u64 .ptr .align 1 _Z10cuda_dgemmiPfS_S__param_1,
	.param .u64 .ptr .align 1 _Z10cuda_dgemmiPfS_S__param_2,
	.param .u64 .ptr .align 1 _Z10cuda_dgemmiPfS_S__param_3
)
{
	.reg .pred 	%p<10>;
	.reg .b32 	%r<43>;
	.reg .b32 	%f<67>;
	.reg .b64 	%rd<60>;

	ld.param.u32 	%r18, [_Z10cuda_dgemmiPfS_S__param_0];
	ld.param.u64 	%rd13, [_Z10cuda_dgemmiPfS_S__param_1];
	ld.param.u64 	%rd14, [_Z10cuda_dgemmiPfS_S__param_2];
	cvta.to.global.u64 	%rd1, %rd14;
	cvta.to.global.u64 	%rd2, %rd13;
	mov.u32 	%r19, %ctaid.x;
	mov.u32 	%r20, %ntid.x;
	mov.u32 	%r21, %tid.x;
	mad.lo.s32 	%r1, %r19, %r20, %r21;
	mov.u32 	%r22, %ctaid.y;
	mov.u32 	%r23, %ntid.y;
	mov.u32 	%r24, %tid.y;
	mad.lo.s32 	%r25, %r22, %r23, %r24;
	max.s32 	%r26, %r1, %r25;
	setp.ge.s32 	%p1, %r26, %r18;
	@%p1 bra 	$L__BB0_13;
	mul.lo.s32 	%r3, %r18, %r25;
	and.b32  	%r4, %r18, 7;
	setp.lt.u32 	%p2, %r18, 8;
	mov.f32 	%f66, 0f00000000;
	mov.b32 	%r41, 0;
	@%p2 bra 	$L__BB0_4;
	and.b32  	%r28, %r18, 2147483640;
	neg.s32 	%r39, %r28;
	mul.wide.s32 	%rd3, %r18, 28;
	mul.wide.s32 	%rd4, %r18, 24;
	mul.wide.s32 	%rd5, %r18, 20;
	mul.wide.s32 	%rd6, %r18, 16;
	mul.wide.s32 	%rd7, %r18, 12;
	mul.wide.s32 	%rd8, %r18, 8;
	mul.wide.u32 	%rd15, %r3, 4;
	add.s64 	%rd16, %rd15, %rd1;
	add.s64 	%rd59, %rd16, 16;
	mov.f32 	%f66, 0f00000000;
	mov.u32 	%r38, %r1;
$L__BB0_3:
	.pragma "nounroll";
	and.b32  	%r41, %r18, 2147483640;
	mul.wide.s32 	%rd17, %r38, 4;
	add.s64 	%rd18, %rd2, %rd17;
	ld.global.f32 	%f16, [%rd18];
	ld.global.f32 	%f17, [%rd59+-16];
	fma.rn.f32 	%f18, %f16, %f17, %f66;
	mul.wide.s32 	%rd19, %r18, 4;
	add.s64 	%rd20, %rd18, %rd19;
	ld.global.f32 	%f19, [%rd20];
	ld.global.f32 	%f20, [%rd59+-12];
	fma.rn.f32 	%f21, %f19, %f20, %f18;
	add.s64 	%rd21, %rd18, %rd8;
	ld.global.f32 	%f22, [%rd21];
	ld.global.f32 	%f23, [%rd59+-8];
	fma.rn.f32 	%f24, %f22, %f23, %f21;
	add.s64 	%rd22, %rd18, %rd7;
	ld.global.f32 	%f25, [%rd22];
	ld.global.f32 	%f26, [%rd59+-4];
	fma.rn.f32 	%f27, %f25, %f26, %f24;
	add.s64 	%rd23, %rd18, %rd6;
	ld.global.f32 	%f28, [%rd23];
	ld.global.f32 	%f29, [%rd59];
	fma.rn.f32 	%f30, %f28, %f29, %f27;
	add.s64 	%rd24, %rd18, %rd5;
	ld.global.f32 	%f31, [%rd24];
	ld.global.f32 	%f32, [%rd59+4];
	fma.rn.f32 	%f33, %f31, %f32, %f30;
	add.s64 	%rd25, %rd18, %rd4;
	ld.global.f32 	%f34, [%rd25];
	ld.global.f32 	%f35, [%rd59+8];
	fma.rn.f32 	%f36, %f34, %f35, %f33;
	add.s64 	%rd26, %rd18, %rd3;
	ld.global.f32 	%f37, [%rd26];
	ld.global.f32 	%f38, [%rd59+12];
	fma.rn.f32 	%f66, %f37, %f38, %f36;
	add.s32 	%r39, %r39, 8;
	shl.b32 	%r29, %r18, 3;
	add.s32 	%r38, %r38, %r29;
	add.s64 	%rd59, %rd59, 32;
	setp.ne.s32 	%p3, %r39, 0;
	@%p3 bra 	$L__BB0_3;
$L__BB0_4:
	setp.eq.s32 	%p4, %r4, 0;
	@%p4 bra 	$L__BB0_12;
	and.b32  	%r12, %r18, 3;
	setp.lt.u32 	%p5, %r4, 4;
	@%p5 bra 	$L__BB0_7;
	mad.lo.s32 	%r30, %r41, %r18, %r1;
	mul.wide.s32 	%rd27, %r30, 4;
	add.s64 	%rd28, %rd2, %rd27;
	ld.global.f32 	%f40, [%rd28];
	add.s32 	%r31, %r41, %r3;
	mul.wide.u32 	%rd29, %r31, 4;
	add.s64 	%rd30, %rd1, %rd29;
	ld.global.f32 	%f41, [%rd30];
	fma.rn.f32 	%f42, %f40, %f41, %f66;
	mul.wide.s32 	%rd31, %r18, 4;
	add.s64 	%rd32, %rd28, %rd31;
	ld.global.f32 	%f43, [%rd32];
	cvt.u64.u32 	%rd33, %r3;
	cvt.u64.u32 	%rd34, %r41;
	add.s64 	%rd35, %rd34, %rd33;
	shl.b64 	%rd36, %rd35, 2;
	add.s64 	%rd37, %rd1, %rd36;
	ld.global.f32 	%f44, [%rd37+4];
	fma.rn.f32 	%f45, %f43, %f44, %f42;
	add.s64 	%rd38, %rd32, %rd31;
	ld.global.f32 	%f46, [%rd38];
	ld.global.f32 	%f47, [%rd37+8];
	fma.rn.f32 	%f48, %f46, %f47, %f45;
	add.s64 	%rd39, %rd38, %rd31;
	ld.global.f32 	%f49, [%rd39];
	ld.global.f32 	%f50, [%rd37+12];
	fma.rn.f32 	%f66, %f49, %f50, %f48;
	add.s32 	%r41, %r41, 4;
$L__BB0_7:
	setp.eq.s32 	%p6, %r12, 0;
	@%p6 bra 	$L__BB0_12;
	setp.eq.s32 	%p7, %r12, 1;
	@%p7 bra 	$L__BB0_10;
	mad.lo.s32 	%r32, %r41, %r18, %r1;
	mul.wide.s32 	%rd40, %r32, 4;
	add.s64 	%rd41, %rd2, %rd40;
	ld.global.f32 	%f52, [%rd41];
	add.s32 	%r33, %r41, %r3;
	mul.wide.u32 	%rd42, %r33, 4;
	add.s64 	%rd43, %rd1, %rd42;
	ld.global.f32 	%f53, [%rd43];
	fma.rn.f32 	%f54, %f52, %f53, %f66;
	mul.wide.s32 	%rd44, %r18, 4;
	add.s64 	%rd45, %rd41, %rd44;
	ld.global.f32 	%f55, [%rd45];
	cvt.u64.u32 	%rd46, %r3;
	cvt.u64.u32 	%rd47, %r41;
	add.s64 	%rd48, %rd47, %rd46;
	shl.b64 	%rd49, %rd48, 2;
	add.s64 	%rd50, %rd1, %rd49;
	ld.global.f32 	%f56, [%rd50+4];
	fma.rn.f32 	%f66, %f55, %f56, %f54;
	add.s32 	%r41, %r41, 2;
$L__BB0_10:
	and.b32  	%r34, %r18, 1;
	setp.eq.b32 	%p8, %r34, 1;
	not.pred 	%p9, %p8;
	@%p9 bra 	$L__BB0_12;
	mad.lo.s32 	%r35, %r41, %r18, %r1;
	mul.wide.s32 	%rd51, %r35, 4;
	add.s64 	%rd52, %rd2, %rd51;
	ld.global.f32 	%f57, [%rd52];
	add.s32 	%r36, %r41, %r3;
	mul.wide.u32 	%rd53, %r36, 4;
	add.s64 	%rd54, %rd1, %rd53;
	ld.global.f32 	%f58, [%rd54];
	fma.rn.f32 	%f66, %f57, %f58, %f66;
$L__BB0_12:
	ld.param.u64 	%rd58, [_Z10cuda_dgemmiPfS_S__param_3];
	add.s32 	%r37, %r3, %r1;
	cvta.to.global.u64 	%rd55, %rd58;
	mul.wide.s32 	%rd56, %r37, 4;
	add.s64 	%rd57, %rd55, %rd56;
	st.global.f32 	[%rd57], %f66;
$L__BB0_13:
	ret;

}
	// .globl	_Z15cuda_dgemmAsynciPfS_S_i
.visible .entry _Z15cuda_dgemmAsynciPfS_S_i(
	.param .u32 _Z15cuda_dgemmAsynciPfS_S_i_param_0,
	.param .u64 .ptr .align 1 _Z15cuda_dgemmAsynciPfS_S_i_param_1,
	.param .u64 .ptr .align 1 _Z15cuda_dgemmAsynciPfS_S_i_param_2,
	.param .u64 .ptr .align 1 _Z15cuda_dgemmAsynciPfS_S_i_param_3,
	.param .u32 _Z15cuda_dgemmAsynciPfS_S_i_param_4
)
{
	.reg .pred 	%p<12>;
	.reg .b32 	%r<55>;
	.reg .b32 	%f<67>;
	.reg .b64 	%rd<46>;

	ld.param.u32 	%r21, [_Z15cuda_dgemmAsynciPfS_S_i_param_0];
	ld.param.u64 	%rd10, [_Z15cuda_dgemmAsynciPfS_S_i_param_1];
	ld.param.u64 	%rd11, [_Z15cuda_dgemmAsynciPfS_S_i_param_2];
	ld.param.u32 	%r22, [_Z15cuda_dgemmAsynciPfS_S_i_param_4];
	cvta.to.global.u64 	%rd1, %rd11;
	cvta.to.global.u64 	%rd2, %rd10;
	mov.u32 	%r23, %ctaid.x;
	mov.u32 	%r24, %ntid.x;
	mov.u32 	%r25, %tid.x;
	mov.u32 	%r26, %ctaid.y;
	mov.u32 	%r27, %ntid.y;
	mov.u32 	%r28, %tid.y;
	mad.lo.s32 	%r29, %r26, %r27, %r28;
	mov.u32 	%r30, %nctaid.y;
	mul.lo.s32 	%r31, %r30, %r29;
	shl.b32 	%r32, %r31, 5;
	mad.lo.s32 	%r33, %r23, %r24, %r25;
	add.s32 	%r34, %r33, %r32;
	add.s32 	%r35, %r34, %r22;
	div.s32 	%r36, %r35, %r21;
	mul.lo.s32 	%r37, %r36, %r21;
	sub.s32 	%r1, %r35, %r37;
	setp.lt.s32 	%p1, %r21, 0;
	setp.ge.s32 	%p2, %r36, %r21;
	or.pred  	%p3, %p1, %p2;
	@%p3 bra 	$L__BB1_13;
	max.u32 	%r4, %r21, 1;
	setp.lt.u32 	%p4, %r21, 8;
	mov.f32 	%f66, 0f00000000;
	mov.b32 	%r53, 0;
	@%p4 bra 	$L__BB1_4;
	and.b32  	%r39, %r4, 2147483640;
	neg.s32 	%r51, %r39;
	mul.wide.u32 	%rd3, %r21, 28;
	mul.wide.u32 	%rd4, %r21, 24;
	mul.wide.u32 	%rd5, %r21, 20;
	mul.wide.u32 	%rd6, %r21, 16;
	mul.wide.u32 	%rd7, %r21, 12;
	mul.wide.u32 	%rd8, %r21, 8;
	mov.f32 	%f66, 0f00000000;
	mov.u32 	%r49, %r37;
	mov.u32 	%r50, %r1;
$L__BB1_3:
	.pragma "nounroll";
	and.b32  	%r53, %r4, 2147483640;
	mul.wide.s32 	%rd12, %r50, 4;
	add.s64 	%rd13, %rd2, %rd12;
	mul.wide.s32 	%rd14, %r49, 4;
	add.s64 	%rd15, %rd1, %rd14;
	ld.global.f32 	%f16, [%rd13];
	ld.global.f32 	%f17, [%rd15];
	fma.rn.f32 	%f18, %f16, %f17, %f66;
	mul.wide.u32 	%rd16, %r21, 4;
	add.s64 	%rd17, %rd13, %rd16;
	ld.global.f32 	%f19, [%rd17];
	ld.global.f32 	%f20, [%rd15+4];
	fma.rn.f32 	%f21, %f19, %f20, %f18;
	add.s64 	%rd18, %rd13, %rd8;
	ld.global.f32 	%f22, [%rd18];
	ld.global.f32 	%f23, [%rd15+8];
	fma.rn.f32 	%f24, %f22, %f23, %f21;
	add.s64 	%rd19, %rd13, %rd7;
	ld.global.f32 	%f25, [%rd19];
	ld.global.f32 	%f26, [%rd15+12];
	fma.rn.f32 	%f27, %f25, %f26, %f24;
	add.s64 	%rd20, %rd13, %rd6;
	ld.global.f32 	%f28, [%rd20];
	ld.global.f32 	%f29, [%rd15+16];
	fma.rn.f32 	%f30, %f28, %f29, %f27;
	add.s64 	%rd21, %rd13, %rd5;
	ld.global.f32 	%f31, [%rd21];
	ld.global.f32 	%f32, [%rd15+20];
	fma.rn.f32 	%f33, %f31, %f32, %f30;
	add.s64 	%rd22, %rd13, %rd4;
	ld.global.f32 	%f34, [%rd22];
	ld.global.f32 	%f35, [%rd15+24];
	fma.rn.f32 	%f36, %f34, %f35, %f33;
	add.s64 	%rd23, %rd13, %rd3;
	ld.global.f32 	%f37, [%rd23];
	ld.global.f32 	%f38, [%rd15+28];
	fma.rn.f32 	%f66, %f37, %f38, %f36;
	add.s32 	%r51, %r51, 8;
	shl.b32 	%r40, %r21, 3;
	add.s32 	%r50, %r50, %r40;
	add.s32 	%r49, %r49, 8;
	setp.ne.s32 	%p5, %r51, 0;
	@%p5 bra 	$L__BB1_3;
$L__BB1_4:
	and.b32  	%r14, %r4, 7;
	setp.eq.s32 	%p6, %r14, 0;
	@%p6 bra 	$L__BB1_12;
	and.b32  	%r15, %r4, 3;
	setp.lt.u32 	%p7, %r14, 4;
	@%p7 bra 	$L__BB1_7;
	mad.lo.s32 	%r41, %r53, %r21, %r1;
	mul.wide.s32 	%rd24, %r41, 4;
	add.s64 	%rd25, %rd2, %rd24;
	ld.global.f32 	%f40, [%rd25];
	add.s32 	%r42, %r53, %r37;
	mul.wide.s32 	%rd26, %r42, 4;
	add.s64 	%rd27, %rd1, %rd26;
	ld.global.f32 	%f41, [%rd27];
	fma.rn.f32 	%f42, %f40, %f41, %f66;
	mul.wide.u32 	%rd28, %r21, 4;
	add.s64 	%rd29, %rd25, %rd28;
	ld.global.f32 	%f43, [%rd29];
	ld.global.f32 	%f44, [%rd27+4];
	fma.rn.f32 	%f45, %f43, %f44, %f42;
	add.s64 	%rd30, %rd29, %rd28;
	ld.global.f32 	%f46, [%rd30];
	ld.global.f32 	%f47, [%rd27+8];
	fma.rn.f32 	%f48, %f46, %f47, %f45;
	add.s64 	%rd31, %rd30, %rd28;
	ld.global.f32 	%f49, [%rd31];
	ld.global.f32 	%f50, [%rd27+12];
	fma.rn.f32 	%f66, %f49, %f50, %f48;
	add.s32 	%r53, %r53, 4;
$L__BB1_7:
	setp.eq.s32 	%p8, %r15, 0;
	@%p8 bra 	$L__BB1_12;
	setp.eq.s32 	%p9, %r15, 1;
	@%p9 bra 	$L__BB1_10;
	mad.lo.s32 	%r43, %r53, %r21, %r1;
	mul.wide.s32 	%rd32, %r43, 4;
	add.s64 	%rd33, %rd2, %rd32;
	ld.global.f32 	%f52, [%rd33];
	add.s32 	%r44, %r53, %r37;
	mul.wide.s32 	%rd34, %r44, 4;
	add.s64 	%rd35, %rd1, %rd34;
	ld.global.f32 	%f53, [%rd35];
	fma.rn.f32 	%f54, %f52, %f53, %f66;
	mul.wide.u32 	%rd36, %r21, 4;
	add.s64 	%rd37, %rd33, %rd36;
	ld.global.f32 	%f55, [%rd37];
	ld.global.f32 	%f56, [%rd35+4];
	fma.rn.f32 	%f66, %f55, %f56, %f54;
	add.s32 	%r53, %r53, 2;
$L__BB1_10:
	and.b32  	%r45, %r4, 1;
	setp.eq.b32 	%p10, %r45, 1;
	not.pred 	%p11, %p10;
	@%p11 bra 	$L__BB1_12;
	mad.lo.s32 	%r46, %r53, %r21, %r1;
	mul.wide.s32 	%rd38, %r46, 4;
	add.s64 	%rd39, %rd2, %rd38;
	ld.global.f32 	%f57, [%rd39];
	add.s32 	%r47, %r53, %r37;
	mul.wide.s32 	%rd40, %r47, 4;
	add.s64 	%rd41, %rd1, %rd40;
	ld.global.f32 	%f58, [%rd41];
	fma.rn.f32 	%f66, %f57, %f58, %f66;
$L__BB1_12:
	ld.param.u64 	%rd45, [_Z15cuda_dgemmAsynciPfS_S_i_param_3];
	add.s32 	%r48, %r37, %r1;
	cvta.to.global.u64 	%rd42, %rd45;
	mul.wide.s32 	%rd43, %r48, 4;
	add.s64 	%rd44, %rd42, %rd43;
	st.global.f32 	[%rd44], %f66;
$L__BB1_13:
	ret;

}


// ===== COMPILED SASS (sm_100) =====

	.target	sm_100

	.elftype	@"ET_EXEC"


//--------------------- .note.nv.tkinfo           --------------------------
	.section	.note.nv.tkinfo,"",@"SHT_NOTE"
	.sectionflags	@"SHF_NOTE_NV_TKINFO"
	.tkinfo
        /*0018*/ 	.word	0x00000002
        /*0030*/ 	.string	""
        /*0030*/ 	.string	"ptxas"
        /*0030*/ 	.string	"Cuda compilation tools, release 13.0, V13.0.88"
        /*0030*/ 	.string	"Build cuda_13.0.r13.0/compiler.36424714_0"
        /*0030*/ 	.string	"-arch sm_100 -m 64 "



//--------------------- .note.nv.cuinfo           --------------------------
	.section	.note.nv.cuinfo,"",@"SHT_NOTE"
	.sectionflags	@"SHF_NOTE_NV_CUINFO"
        /*0018*/ 	.short	0x0002
        /*001a*/ 	.short	0x0064
        /*001c*/ 	.short	0x0082
	.zero		2


//--------------------- .nv.info                  --------------------------
	.section	.nv.info,"",@"SHT_CUDA_INFO"
	.align	4


	//----- nvinfo : EIATTR_REGCOUNT
	.align		4
        /*0000*/ 	.byte	0x04, 0x2f
        /*0002*/ 	.short	(.L_1 - .L_0)
	.align		4
.L_0:
        /*0004*/ 	.word	index@(_Z10cuda_dgemmiPfS_S_)
        /*0008*/ 	.word	0x00000020


	//----- nvinfo : EIATTR_FRAME_SIZE
	.align		4
.L_1:
        /*000c*/ 	.byte	0x04, 0x11
        /*000e*/ 	.short	(.L_3 - .L_2)
	.align		4
.L_2:
        /*0010*/ 	.word	index@(_Z10cuda_dgemmiPfS_S_)
        /*0014*/ 	.word	0x00000000


	//----- nvinfo : EIATTR_REGCOUNT
	.align		4
.L_3:
        /*0018*/ 	.byte	0x04, 0x2f
        /*001a*/ 	.short	(.L_5 - .L_4)
	.align		4
.L_4:
        /*001c*/ 	.word	index@(_Z15cuda_dgemmAsynciPfS_S_i)
        /*0020*/ 	.word	0x00000020


	//----- nvinfo : EIATTR_FRAME_SIZE
	.align		4
.L_5:
        /*0024*/ 	.byte	0x04, 0x11
        /*0026*/ 	.short	(.L_7 - .L_6)
	.align		4
.L_6:
        /*0028*/ 	.word	index@(_Z15cuda_dgemmAsynciPfS_S_i)
        /*002c*/ 	.word	0x00000000


	//----- nvinfo : EIATTR_MIN_STACK_SIZE
	.align		4
.L_7:
        /*0030*/ 	.byte	0x04, 0x12
        /*0032*/ 	.short	(.L_9 - .L_8)
	.align		4
.L_8:
        /*0034*/ 	.word	index@(_Z15cuda_dgemmAsynciPfS_S_i)
        /*0038*/ 	.word	0x00000000


	//----- nvinfo : EIATTR_MIN_STACK_SIZE
	.align		4
.L_9:
        /*003c*/ 	.byte	0x04, 0x12
        /*003e*/ 	.short	(.L_11 - .L_10)
	.align		4
.L_10:
        /*0040*/ 	.word	index@(_Z10cuda_dgemmiPfS_S_)
        /*0044*/ 	.word	0x00000000
.L_11:


//--------------------- .nv.compat                --------------------------
	.section	.nv.compat,"",@"SHT_CUDA_COMPAT_INFO"
	.align	4
        /*0000*/ 	.byte	0x02, 0x09, 0x00, 0x00, 0x02, 0x02, 0x01, 0x00, 0x02, 0x05, 0x05, 0x00, 0x03, 0x07, 0x01, 0x01
        /*0010*/ 	.byte	0x02, 0x03, 0x00, 0x00, 0x02, 0x06, 0x01, 0x00, 0x04, 0x0b, 0x08, 0x00, 0x09, 0x00, 0x00, 0x00
        /*0020*/ 	.byte	0x00, 0x00, 0x00, 0x00


//--------------------- .nv.info._Z15cuda_dgemmAsynciPfS_S_i --------------------------
	.section	.nv.info._Z15cuda_dgemmAsynciPfS_S_i,"",@"SHT_CUDA_INFO"
	.sectionflags	@""
	.align	4


	//----- nvinfo : EIATTR_CUDA_API_VERSION
	.align		4
        /*0000*/ 	.byte	0x04, 0x37
        /*0002*/ 	.short	(.L_13 - .L_12)
.L_12:
        /*0004*/ 	.word	0x00000082


	//----- nvinfo : EIATTR_KPARAM_INFO
	.align		4
.L_13:
        /*0008*/ 	.byte	0x04, 0x17
        /*000a*/ 	.short	(.L_15 - .L_14)
.L_14:
        /*000c*/ 	.word	0x00000000
        /*0010*/ 	.short	0x0004
        /*0012*/ 	.short	0x0020
        /*0014*/ 	.byte	0x00, 0xf0, 0x11, 0x00


	//----- nvinfo : EIATTR_KPARAM_INFO
	.align		4
.L_15:
        /*0018*/ 	.byte	0x04, 0x17
        /*001a*/ 	.short	(.L_17 - .L_16)
.L_16:
        /*001c*/ 	.word	0x00000000
        /*0020*/ 	.short	0x0003
        /*0022*/ 	.short	0x0018
        /*0024*/ 	.byte	0x00, 0xf5, 0x21, 0x00


	//----- nvinfo : EIATTR_KPARAM_INFO
	.align		4
.L_17:
        /*0028*/ 	.byte	0x04, 0x17
        /*002a*/ 	.short	(.L_19 - .L_18)
.L_18:
        /*002c*/ 	.word	0x00000000
        /*0030*/ 	.short	0x0002
        /*0032*/ 	.short	0x0010
        /*0034*/ 	.byte	0x00, 0xf5, 0x21, 0x00


	//----- nvinfo : EIATTR_KPARAM_INFO
	.align		4
.L_19:
        /*0038*/ 	.byte	0x04, 0x17
        /*003a*/ 	.short	(.L_21 - .L_20)
.L_20:
        /*003c*/ 	.word	0x00000000
        /*0040*/ 	.short	0x0001
        /*0042*/ 	.short	0x0008
        /*0044*/ 	.byte	0x00, 0xf5, 0x21, 0x00


	//----- nvinfo : EIATTR_KPARAM_INFO
	.align		4
.L_21:
        /*0048*/ 	.byte	0x04, 0x17
        /*004a*/ 	.short	(.L_23 - .L_22)
.L_22:
        /*004c*/ 	.word	0x00000000
        /*0050*/ 	.short	0x0000
        /*0052*/ 	.short	0x0000
        /*0054*/ 	.byte	0x00, 0xf0, 0x11, 0x00


	//----- nvinfo : EIATTR_SPARSE_MMA_MASK
	.align		4
.L_23:
        /*0058*/ 	.byte	0x03, 0x50
        /*005a*/ 	.short	0x0000


	//----- nvinfo : EIATTR_MAXREG_COUNT
	.align		4
        /*005c*/ 	.byte	0x03, 0x1b
        /*005e*/ 	.short	0x00ff


	//----- nvinfo : EIATTR_MERCURY_ISA_VERSION
	.align		4
        /*0060*/ 	.byte	0x03, 0x5f
        /*0062*/ 	.short	0x0101


	//----- nvinfo : EIATTR_VRC_CTA_INIT_COUNT
	.align		4
        /*0064*/ 	.byte	0x02, 0x4a
	.zero		1
	.zero		1


	//----- nvinfo : EIATTR_EXIT_INSTR_OFFSETS
	.align		4
        /*0068*/ 	.byte	0x04, 0x1c
        /*006a*/ 	.short	(.L_25 - .L_24)


	//   ....[0]....
.L_24:
        /*006c*/ 	.word	0x00000290


	//   ....[1]....
        /*0070*/ 	.word	0x00000990


	//----- nvinfo : EIATTR_CBANK_PARAM_SIZE
	.align		4
.L_25:
        /*0074*/ 	.byte	0x03, 0x19
        /*0076*/ 	.short	0x0024


	//----- nvinfo : EIATTR_PARAM_CBANK
	.align		4
        /*0078*/ 	.byte	0x04, 0x0a
        /*007a*/ 	.short	(.L_27 - .L_26)
	.align		4
.L_26:
        /*007c*/ 	.word	index@(.nv.constant0._Z15cuda_dgemmAsynciPfS_S_i)
        /*0080*/ 	.short	0x0380
        /*0082*/ 	.short	0x0024


	//----- nvinfo : EIATTR_SW_WAR
	.align		4
.L_27:
        /*0084*/ 	.byte	0x04, 0x36
        /*0086*/ 	.short	(.L_29 - .L_28)
.L_28:
        /*0088*/ 	.word	0x00000008
.L_29:


//--------------------- .nv.info._Z10cuda_dgemmiPfS_S_ --------------------------
	.section	.nv.info._Z10cuda_dgemmiPfS_S_,"",@"SHT_CUDA_INFO"
	.sectionflags	@""
	.align	4


	//----- nvinfo : EIATTR_CUDA_API_VERSION
	.align		4
        /*0000*/ 	.byte	0x04, 0x37
        /*0002*/ 	.short	(.L_31 - .L_30)
.L_30:
        /*0004*/ 	.word	0x00000082


	//----- nvinfo : EIATTR_KPARAM_INFO
	.align		4
.L_31:
        /*0008*/ 	.byte	0x04, 0x17
        /*000a*/ 	.short	(.L_33 - .L_32)
.L_32:
        /*000c*/ 	.word	0x00000000
        /*0010*/ 	.short	0x0003
        /*0012*/ 	.short	0x0018
        /*0014*/ 	.byte	0x00, 0xf5, 0x21, 0x00


	//----- nvinfo : EIATTR_KPARAM_INFO
	.align		4
.L_33:
        /*0018*/ 	.byte	0x04, 0x17
        /*001a*/ 	.short	(.L_35 - .L_34)
.L_34:
        /*001c*/ 	.word	0x00000000
        /*0020*/ 	.short	0x0002
        /*0022*/ 	.short	0x0010
        /*0024*/ 	.byte	0x00, 0xf5, 0x21, 0x00


	//----- nvinfo : EIATTR_KPARAM_INFO
	.align		4
.L_35:
        /*0028*/ 	.byte	0x04, 0x17
        /*002a*/ 	.short	(.L_37 - .L_36)
.L_36:
        /*002c*/ 	.word	0x00000000
        /*0030*/ 	.short	0x0001
        /*0032*/ 	.short	0x0008
        /*0034*/ 	.byte	0x00, 0xf5, 0x21, 0x00


	//----- nvinfo : EIATTR_KPARAM_INFO
	.align		4
.L_37:
        /*0038*/ 	.byte	0x04, 0x17
        /*003a*/ 	.short	(.L_39 - .L_38)
.L_38:
        /*003c*/ 	.word	0x00000000
        /*0040*/ 	.short	0x0000
        /*0042*/ 	.short	0x0000
        /*0044*/ 	.byte	0x00, 0xf0, 0x11, 0x00


	//----- nvinfo : EIATTR_SPARSE_MMA_MASK
	.align		4
.L_39:
        /*0048*/ 	.byte	0x03, 0x50
        /*004a*/ 	.short	0x0000


	//----- nvinfo : EIATTR_MAXREG_COUNT
	.align		4
        /*004c*/ 	.byte	0x03, 0x1b
        /*004e*/ 	.short	0x00ff


	//----- nvinfo : EIATTR_MERCURY_ISA_VERSION
	.align		4
        /*0050*/ 	.byte	0x03, 0x5f
        /*0052*/ 	.short	0x0101


	//----- nvinfo : EIATTR_VRC_CTA_INIT_COUNT
	.align		4
        /*0054*/ 	.byte	0x02, 0x4a
	.zero		1
	.zero		1


	//----- nvinfo : EIATTR_EXIT_INSTR_OFFSETS
	.align		4
        /*0058*/ 	.byte	0x04, 0x1c
        /*005a*/ 	.short	(.L_41 - .L_40)


	//   ....[0]....
.L_40:
        /*005c*/ 	.word	0x000000c0


	//   ....[1]....
        /*0060*/ 	.word	0x00000890


	//----- nvinfo : EIATTR_CBANK_PARAM_SIZE
	.align		4
.L_41:
        /*0064*/ 	.byte	0x03, 0x19
        /*0066*/ 	.short	0x0020


	//----- nvinfo : EIATTR_PARAM_CBANK
	.align		4
        /*0068*/ 	.byte	0x04, 0x0a
        /*006a*/ 	.short	(.L_43 - .L_42)
	.align		4
.L_42:
        /*006c*/ 	.word	index@(.nv.constant0._Z10cuda_dgemmiPfS_S_)
        /*0070*/ 	.short	0x0380
        /*0072*/ 	.short	0x0020


	//----- nvinfo : EIATTR_SW_WAR
	.align		4
.L_43:
        /*0074*/ 	.byte	0x04, 0x36
        /*0076*/ 	.short	(.L_45 - .L_44)
.L_44:
        /*0078*/ 	.word	0x00000008
.L_45:


//--------------------- .nv.callgraph             --------------------------
	.section	.nv.callgraph,"",@"SHT_CUDA_CALLGRAPH"
	.align	4
	.sectionentsize	8
	.align		4
        /*0000*/ 	.word	0x00000000
	.align		4
        /*0004*/ 	.word	0xffffffff
	.align		4
        /*0008*/ 	.word	0x00000000
	.align		4
        /*000c*/ 	.word	0xfffffffe
	.align		4
        /*0010*/ 	.word	0x00000000
	.align		4
        /*0014*/ 	.word	0xfffffffd
	.align		4
        /*0018*/ 	.word	0x00000000
	.align		4
        /*001c*/ 	.word	0xfffffffc


//--------------------- .text._Z15cuda_dgemmAsynciPfS_S_i --------------------------
	.section	.text._Z15cuda_dgemmAsynciPfS_S_i,"ax",@progbits
	.align	128
        .global         _Z15cuda_dgemmAsynciPfS_S_i
        .type           _Z15cuda_dgemmAsynciPfS_S_i,@function
        .size           _Z15cuda_dgemmAsynciPfS_S_i,(.L_x_10 - _Z15cuda_dgemmAsynciPfS_S_i)
        .other          _Z15cuda_dgemmAsynciPfS_S_i,@"STO_CUDA_ENTRY STV_DEFAULT"
_Z15cuda_dgemmAsynciPfS_S_i:
.text._Z15cuda_dgemmAsynciPfS_S_i:
[----:B------:R-:W-:Y:S08]  /*0000*/  LDC R1, c[0x0][0x37c] ;  /* 0x0000df00ff017b82 */ /* 0x000ff00000000800 */
[----:B------:R-:W0:Y:S01]  /*0010*/  LDC R0, c[0x0][0x380] ;  /* 0x0000e000ff007b82 */ /* 0x000e220000000800 */
[----:B------:R-:W1:Y:S01]  /*0020*/  S2R R7, SR_TID.Y ;  /* 0x0000000000077919 */ /* 0x000e620000002200 */
[----:B------:R-:W2:Y:S01]  /*0030*/  LDCU UR7, c[0x0][0x3a0] ;  /* 0x00007400ff0777ac */ /* 0x000ea20008000800 */
[----:B------:R-:W3:Y:S05]  /*0040*/  S2R R8, SR_TID.X ;  /* 0x0000000000087919 */ /* 0x000eea0000002100 */
[----:B------:R-:W3:Y:S08]  /*0050*/  LDC R3, c[0x0][0x360] ;  /* 0x0000d800ff037b82 */ /* 0x000ef00000000800 */
[----:B------:R-:W1:Y:S01]  /*0060*/  S2UR UR5, SR_CTAID.Y ;  /* 0x00000000000579c3 */ /* 0x000e620000002600 */
[----:B0-----:R-:W-:-:S07]  /*0070*/  IABS R9, R0 ;  /* 0x0000000000097213 */ /* 0x001fce0000000000 */
[----:B------:R-:W1:Y:S01]  /*0080*/  LDC R2, c[0x0][0x364] ;  /* 0x0000d900ff027b82 */ /* 0x000e620000000800 */
[----:B------:R-:W0:Y:S01]  /*0090*/  LDCU UR6, c[0x0][0x374] ;  /* 0x00006e80ff0677ac */ /* 0x000e220008000800 */
[----:B------:R-:W4:Y:S06]  /*00a0*/  I2F.RP R6, R9 ;  /* 0x0000000900067306 */ /* 0x000f2c0000209400 */
[----:B------:R-:W3:Y:S02]  /*00b0*/  S2UR UR4, SR_CTAID.X ;  /* 0x00000000000479c3 */ /* 0x000ee40000002500 */
[----:B----4-:R-:W4:Y:S01]  /*00c0*/  MUFU.RCP R6, R6 ;  /* 0x0000000600067308 */ /* 0x010f220000001000 */
[----:B-1----:R-:W-:-:S04]  /*00d0*/  IMAD R2, R2, UR5, R7 ;  /* 0x0000000502027c24 */ /* 0x002fc8000f8e0207 */
[----:B0-----:R-:W-:Y:S02]  /*00e0*/  IMAD R2, R2, UR6, RZ ;  /* 0x0000000602027c24 */ /* 0x001fe4000f8e02ff */
[----:B---3--:R-:W-:Y:S01]  /*00f0*/  IMAD R3, R3, UR4, R8 ;  /* 0x0000000403037c24 */ /* 0x008fe2000f8e0208 */
[----:B----4-:R-:W-:-:S04]  /*0100*/  IADD3 R4, PT, PT, R6, 0xffffffe, RZ ;  /* 0x0ffffffe06047810 */ /* 0x010fc80007ffe0ff */
[----:B------:R-:W-:Y:S01]  /*0110*/  LEA R3, R2, R3, 0x5 ;  /* 0x0000000302037211 */ /* 0x000fe200078e28ff */
[----:B------:R0:W1:Y:S03]  /*0120*/  F2I.FTZ.U32.TRUNC.NTZ R5, R4 ;  /* 0x0000000400057305 */ /* 0x000066000021f000 */
[----:B--2---:R-:W-:Y:S01]  /*0130*/  IADD3 R3, PT, PT, R3, UR7, RZ ;  /* 0x0000000703037c10 */ /* 0x004fe2000fffe0ff */
[----:B0-----:R-:W-:Y:S01]  /*0140*/  HFMA2 R4, -RZ, RZ, 0, 0 ;  /* 0x00000000ff047431 */ /* 0x001fe200000001ff */
[----:B-1----:R-:W-:-:S04]  /*0150*/  IADD3 R6, PT, PT, RZ, -R5, RZ ;  /* 0x80000005ff067210 */ /* 0x002fc80007ffe0ff */
[----:B------:R-:W-:-:S05]  /*0160*/  MOV R2, R6 ;  /* 0x0000000600027202 */ /* 0x000fca0000000f00 */
[----:B------:R-:W-:Y:S01]  /*0170*/  IMAD R7, R2, R9, RZ ;  /* 0x0000000902077224 */ /* 0x000fe200078e02ff */
[----:B------:R-:W-:-:S03]  /*0180*/  IABS R2, R3 ;  /* 0x0000000300027213 */ /* 0x000fc60000000000 */
[----:B------:R-:W-:-:S06]  /*0190*/  IMAD.HI.U32 R4, R5, R7, R4 ;  /* 0x0000000705047227 */ /* 0x000fcc00078e0004 */
[----:B------:R-:W-:-:S05]  /*01a0*/  IMAD.HI.U32 R4, R4, R2, RZ ;  /* 0x0000000204047227 */ /* 0x000fca00078e00ff */
[----:B------:R-:W-:-:S05]  /*01b0*/  IADD3 R5, PT, PT, -R4, RZ, RZ ;  /* 0x000000ff04057210 */ /* 0x000fca0007ffe1ff */
[----:B------:R-:W-:-:S05]  /*01c0*/  IMAD R2, R9, R5, R2 ;  /* 0x0000000509027224 */ /* 0x000fca00078e0202 */
[----:B------:R-:W-:-:S13]  /*01d0*/  ISETP.GT.U32.AND P2, PT, R9, R2, PT ;  /* 0x000000020900720c */ /* 0x000fda0003f44070 */
[-C--:B------:R-:W-:Y:S02]  /*01e0*/  @!P2 IADD3 R2, PT, PT, R2, -R9.reuse, RZ ;  /* 0x800000090202a210 */ /* 0x080fe40007ffe0ff */
[----:B------:R-:W-:Y:S02]  /*01f0*/  @!P2 IADD3 R4, PT, PT, R4, 0x1, RZ ;  /* 0x000000010404a810 */ /* 0x000fe40007ffe0ff */
[----:B------:R-:W-:Y:S02]  /*0200*/  ISETP.GE.U32.AND P0, PT, R2, R9, PT ;  /* 0x000000090200720c */ /* 0x000fe40003f06070 */
[----:B------:R-:W-:Y:S02]  /*0210*/  LOP3.LUT R2, R3, R0, RZ, 0x3c, !PT ;  /* 0x0000000003027212 */ /* 0x000fe400078e3cff */
[----:B------:R-:W-:Y:S02]  /*0220*/  ISETP.NE.AND P2, PT, R0, RZ, PT ;  /* 0x000000ff0000720c */ /* 0x000fe40003f45270 */
[----:B------:R-:W-:-:S07]  /*0230*/  ISETP.GE.AND P1, PT, R2, RZ, PT ;  /* 0x000000ff0200720c */ /* 0x000fce0003f26270 */
[----:B------:R-:W-:-:S06]  /*0240*/  @P0 IADD3 R4, PT, PT, R4, 0x1, RZ ;  /* 0x0000000104040810 */ /* 0x000fcc0007ffe0ff */
[----:B------:R-:W-:Y:S02]  /*0250*/  @!P1 IADD3 R4, PT, PT, -R4, RZ, RZ ;  /* 0x000000ff04049210 */ /* 0x000fe40007ffe1ff */
[----:B------:R-:W-:-:S04]  /*0260*/  @!P2 LOP3.LUT R4, RZ, R0, RZ, 0x33, !PT ;  /* 0x00000000ff04a212 */ /* 0x000fc800078e33ff */
[----:B------:R-:W-:-:S04]  /*0270*/  ISETP.GE.AND P0, PT, R4, R0, PT ;  /* 0x000000000400720c */ /* 0x000fc80003f06270 */
[----:B------:R-:W-:-:S13]  /*0280*/  ISETP.LT.OR P0, PT, R0, RZ, P0 ;  /* 0x000000ff0000720c */ /* 0x000fda0000701670 */
[----:B------:R-:W-:Y:S05]  /*0290*/  @P0 EXIT ;  /* 0x000000000000094d */ /* 0x000fea0003800000 */
[----:B------:R-:W-:Y:S01]  /*02a0*/  ISETP.GE.U32.AND P0, PT, R0, 0x8, PT ;  /* 0x000000080000780c */ /* 0x000fe20003f06070 */
[----:B------:R-:W-:Y:S01]  /*02b0*/  IMAD R2, R4, R0, RZ ;  /* 0x0000000004027224 */ /* 0x000fe200078e02ff */
[----:B------:R-:W0:Y:S01]  /*02c0*/  LDCU.64 UR4, c[0x0][0x358] ;  /* 0x00006b00ff0477ac */ /* 0x000e220008000a00 */
[----:B------:R-:W-:Y:S02]  /*02d0*/  VIMNMX.U32 R4, PT, PT, R0, 0x1, !PT ;  /* 0x0000000100047848 */ /* 0x000fe40007fe0000 */
[----:B------:R-:W-:Y:S02]  /*02e0*/  MOV R10, RZ ;  /* 0x000000ff000a7202 */ /* 0x000fe40000000f00 */
[----:B------:R-:W-:Y:S02]  /*02f0*/  MOV R6, RZ ;  /* 0x000000ff00067202 */ /* 0x000fe40000000f00 */
[----:B------:R-:W-:-:S04]  /*0300*/  IADD3 R7, PT, PT, R3, -R2, RZ ;  /* 0x8000000203077210 */ /* 0x000fc80007ffe0ff */
[----:B------:R-:W-:Y:S05]  /*0310*/  @!P0 BRA `(.L_x_0) ;  /* 0x0000000000b48947 */ /* 0x000fea0003800000 */
[----:B------:R-:W-:Y:S02]  /*0320*/  LOP3.LUT R6, R4, 0x7ffffff8, RZ, 0xc0, !PT ;  /* 0x7ffffff804067812 */ /* 0x000fe400078ec0ff */
[----:B------:R-:W-:Y:S02]  /*0330*/  MOV R10, RZ ;  /* 0x000000ff000a7202 */ /* 0x000fe40000000f00 */
[----:B------:R-:W-:Y:S02]  /*0340*/  MOV R5, R2 ;  /* 0x0000000200057202 */ /* 0x000fe40000000f00 */
[----:B------:R-:W-:Y:S02]  /*0350*/  MOV R9, R7 ;  /* 0x0000000700097202 */ /* 0x000fe40000000f00 */
[----:B------:R-:W-:-:S07]  /*0360*/  IADD3 R8, PT, PT, -R6, RZ, RZ ;  /* 0x000000ff06087210 */ /* 0x000fce0007ffe1ff */
.L_x_1:
[----:B------:R-:W1:Y:S08]  /*0370*/  LDC.64 R14, c[0x0][0x388] ;  /* 0x0000e200ff0e7b82 */ /* 0x000e700000000a00 */
[----:B------:R-:W2:Y:S01]  /*0380*/  LDC.64 R16, c[0x0][0x390] ;  /* 0x0000e400ff107b82 */ /* 0x000ea20000000a00 */
[----:B-1----:R-:W-:-:S05]  /*0390*/  IMAD.WIDE R14, R9, 0x4, R14 ;  /* 0x00000004090e7825 */ /* 0x002fca00078e020e */
[----:B0-----:R-:W3:Y:S01]  /*03a0*/  LDG.E R29, desc[UR4][R14.64] ;  /* 0x000000040e1d7981 */ /* 0x001ee2000c1e1900 */
[----:B--2---:R-:W-:-:S05]  /*03b0*/  IMAD.WIDE R16, R5, 0x4, R16 ;  /* 0x0000000405107825 */ /* 0x004fca00078e0210 */
[----:B------:R-:W3:Y:S01]  /*03c0*/  LDG.E R11, desc[UR4][R16.64] ;  /* 0x00000004100b7981 */ /* 0x000ee2000c1e1900 */
[----:B------:R-:W-:-:S03]  /*03d0*/  IMAD.WIDE.U32 R26, R0, 0x4, R14 ;  /* 0x00000004001a7825 */ /* 0x000fc600078e000e */
[----:B------:R-:W2:Y:S01]  /*03e0*/  LDG.E R28, desc[UR4][R16.64+0x4] ;  /* 0x00000404101c7981 */ /* 0x000ea2000c1e1900 */
[----:B------:R-:W-:-:S03]  /*03f0*/  IMAD.WIDE.U32 R24, R0, 0x8, R14 ;  /* 0x0000000800187825 */ /* 0x000fc600078e000e */
[----:B------:R-:W2:Y:S01]  /*0400*/  LDG.E R27, desc[UR4][R26.64] ;  /* 0x000000041a1b7981 */ /* 0x000ea2000c1e1900 */
[----:B------:R-:W-:-:S03]  /*0410*/  IMAD.WIDE.U32 R20, R0, 0xc, R14 ;  /* 0x0000000c00147825 */ /* 0x000fc600078e000e */
[----:B------:R-:W4:Y:S01]  /*0420*/  LDG.E R25, desc[UR4][R24.64] ;  /* 0x0000000418197981 */ /* 0x000f22000c1e1900 */
[----:B------:R-:W-:-:S03]  /*0430*/  IMAD.WIDE.U32 R12, R0, 0x10, R14 ;  /* 0x00000010000c7825 */ /* 0x000fc600078e000e */
[----:B------:R0:W5:Y:S04]  /*0440*/  LDG.E R23, desc[UR4][R20.64] ;  /* 0x0000000414177981 */ /* 0x000168000c1e1900 */
[----:B------:R-:W4:Y:S04]  /*0450*/  LDG.E R26, desc[UR4][R16.64+0x8] ;  /* 0x00000804101a7981 */ /* 0x000f28000c1e1900 */
[----:B------:R-:W5:Y:S04]  /*0460*/  LDG.E R24, desc[UR4][R16.64+0xc] ;  /* 0x00000c0410187981 */ /* 0x000f68000c1e1900 */
[----:B------:R1:W5:Y:S01]  /*0470*/  LDG.E R19, desc[UR4][R12.64] ;  /* 0x000000040c137981 */ /* 0x000362000c1e1900 */
[----:B0-----:R-:W-:-:S03]  /*0480*/  IMAD.WIDE.U32 R20, R0, 0x18, R14 ;  /* 0x0000001800147825 */ /* 0x001fc600078e000e */
[----:B------:R-:W5:Y:S04]  /*0490*/  LDG.E R22, desc[UR4][R16.64+0x10] ;  /* 0x0000100410167981 */ /* 0x000f68000c1e1900 */
[----:B------:R-:W5:Y:S01]  /*04a0*/  LDG.E R18, desc[UR4][R16.64+0x14] ;  /* 0x0000140410127981 */ /* 0x000f62000c1e1900 */
[----:B-1----:R-:W-:-:S03]  /*04b0*/  IMAD.WIDE.U32 R12, R0, 0x14, R14 ;  /* 0x00000014000c7825 */ /* 0x002fc600078e000e */
[----:B------:R-:W5:Y:S01]  /*04c0*/  LDG.E R20, desc[UR4][R20.64] ;  /* 0x0000000414147981 */ /* 0x000f62000c1e1900 */
[----:B------:R-:W-:-:S03]  /*04d0*/  IMAD.WIDE.U32 R14, R0, 0x1c, R14 ;  /* 0x0000001c000e7825 */ /* 0x000fc600078e000e */
[----:B------:R-:W5:Y:S04]  /*04e0*/  LDG.E R13, desc[UR4][R12.64] ;  /* 0x000000040c0d7981 */ /* 0x000f68000c1e1900 */
[----:B------:R-:W5:Y:S01]  /*04f0*/  LDG.E R14, desc[UR4][R14.64] ;  /* 0x000000040e0e7981 */ /* 0x000f62000c1e1900 */
[----:B---3--:R-:W-:-:S03]  /*0500*/  FFMA R10, R29, R11, R10 ;  /* 0x0000000b1d0a7223 */ /* 0x008fc6000000000a */
[----:B------:R-:W3:Y:S04]  /*0510*/  LDG.E R11, desc[UR4][R16.64+0x18] ;  /* 0x00001804100b7981 */ /* 0x000ee8000c1e1900 */
[----:B------:R0:W3:Y:S01]  /*0520*/  LDG.E R29, desc[UR4][R16.64+0x1c] ;  /* 0x00001c04101d7981 */ /* 0x0000e2000c1e1900 */
[----:B--2---:R-:W-:Y:S01]  /*0530*/  FFMA R10, R27, R28, R10 ;  /* 0x0000001c1b0a7223 */ /* 0x004fe2000000000a */
[----:B------:R-:W-:-:S04]  /*0540*/  IADD3 R8, PT, PT, R8, 0x8, RZ ;  /* 0x0000000808087810 */ /* 0x000fc80007ffe0ff */
[----:B------:R-:W-:Y:S01]  /*0550*/  ISETP.NE.AND P0, PT, R8, RZ, PT ;  /* 0x000000ff0800720c */ /* 0x000fe20003f05270 */
[----:B----4-:R-:W-:-:S04]  /*0560*/  FFMA R10, R25, R26, R10 ;  /* 0x0000001a190a7223 */ /* 0x010fc8000000000a */
[----:B-----5:R-:W-:-:S04]  /*0570*/  FFMA R10, R23, R24, R10 ;  /* 0x00000018170a7223 */ /* 0x020fc8000000000a */
[----:B------:R-:W-:Y:S01]  /*0580*/  FFMA R10, R19, R22, R10 ;  /* 0x00000016130a7223 */ /* 0x000fe2000000000a */
[----:B------:R-:W-:Y:S02]  /*0590*/  LEA R9, R0, R9, 0x3 ;  /* 0x0000000900097211 */ /* 0x000fe400078e18ff */
[----:B------:R-:W-:Y:S01]  /*05a0*/  IADD3 R5, PT, PT, R5, 0x8, RZ ;  /* 0x0000000805057810 */ /* 0x000fe20007ffe0ff */
[----:B0-----:R-:W-:-:S04]  /*05b0*/  FFMA R17, R13, R18, R10 ;  /* 0x000000120d117223 */ /* 0x001fc8000000000a */
[----:B---3--:R-:W-:-:S04]  /*05c0*/  FFMA R11, R20, R11, R17 ;  /* 0x0000000b140b7223 */ /* 0x008fc80000000011 */
[----:B------:R-:W-:Y:S01]  /*05d0*/  FFMA R10, R14, R29, R11 ;  /* 0x0000001d0e0a7223 */ /* 0x000fe2000000000b */
[----:B------:R-:W-:Y:S06]  /*05e0*/  @P0 BRA `(.L_x_1) ;  /* 0xfffffffc00600947 */ /* 0x000fec000383ffff */
.L_x_0:
[----:B------:R-:W-:-:S13]  /*05f0*/  LOP3.LUT P0, R5, R4, 0x7, RZ, 0xc0, !PT ;  /* 0x0000000704057812 */ /* 0x000fda000780c0ff */
[----:B------:R-:W-:Y:S05]  /*0600*/  @!P0 BRA `(.L_x_2) ;  /* 0x0000000000d48947 */ /* 0x000fea0003800000 */
[----:B------:R-:W-:Y:S02]  /*0610*/  ISETP.GE.U32.AND P0, PT, R5, 0x4, PT ;  /* 0x000000040500780c */ /* 0x000fe40003f06070 */
[----:B------:R-:W-:-:S04]  /*0620*/  LOP3.LUT R20, R4, 0x3, RZ, 0xc0, !PT ;  /* 0x0000000304147812 */ /* 0x000fc800078ec0ff */
[----:B------:R-:W-:-:S07]  /*0630*/  ISETP.NE.AND P1, PT, R20, RZ, PT ;  /* 0x000000ff1400720c */ /* 0x000fce0003f25270 */
[----:B------:R-:W-:Y:S06]  /*0640*/  @!P0 BRA `(.L_x_3) ;  /* 0x0000000000588947 */ /* 0x000fec0003800000 */
[----:B------:R-:W1:Y:S01]  /*0650*/  LDC.64 R16, c[0x0][0x388] ;  /* 0x0000e200ff107b82 */ /* 0x000e620000000a00 */
[----:B------:R-:W-:Y:S01]  /*0660*/  IMAD R5, R6, R0, R7 ;  /* 0x0000000006057224 */ /* 0x000fe200078e0207 */
[----:B------:R-:W-:-:S06]  /*0670*/  IADD3 R11, PT, PT, R2, R6, RZ ;  /* 0x00000006020b7210 */ /* 0x000fcc0007ffe0ff */
[----:B------:R-:W2:Y:S01]  /*0680*/  LDC.64 R8, c[0x0][0x390] ;  /* 0x0000e400ff087b82 */ /* 0x000ea20000000a00 */
[----:B-1----:R-:W-:-:S04]  /*0690*/  IMAD.WIDE R16, R5, 0x4, R16 ;  /* 0x0000000405107825 */ /* 0x002fc800078e0210 */
[----:B------:R-:W-:Y:S02]  /*06a0*/  IMAD.WIDE.U32 R18, R0, 0x4, R16 ;  /* 0x0000000400127825 */ /* 0x000fe400078e0010 */
[----:B0-----:R-:W3:Y:S02]  /*06b0*/  LDG.E R17, desc[UR4][R16.64] ;  /* 0x0000000410117981 */ /* 0x001ee4000c1e1900 */
[----:B--2---:R-:W-:-:S04]  /*06c0*/  IMAD.WIDE R8, R11, 0x4, R8 ;  /* 0x000000040b087825 */ /* 0x004fc800078e0208 */
[C---:B------:R-:W-:Y:S01]  /*06d0*/  IMAD.WIDE.U32 R12, R0.reuse, 0x4, R18 ;  /* 0x00000004000c7825 */ /* 0x040fe200078e0012 */
[----:B------:R-:W3:Y:S04]  /*06e0*/  LDG.E R5, desc[UR4][R8.64] ;  /* 0x0000000408057981 */ /* 0x000ee8000c1e1900 */
[----:B------:R-:W2:Y:S01]  /*06f0*/  LDG.E R18, desc[UR4][R18.64] ;  /* 0x0000000412127981 */ /* 0x000ea2000c1e1900 */
[----:B------:R-:W-:-:S03]  /*0700*/  IMAD.WIDE.U32 R14, R0, 0x4, R12 ;  /* 0x00000004000e7825 */ /* 0x000fc600078e000c */
[----:B------:R-:W2:Y:S04]  /*0710*/  LDG.E R11, desc[UR4][R8.64+0x4] ;  /* 0x00000404080b7981 */ /* 0x000ea8000c1e1900 */
[----:B------:R-:W4:Y:S04]  /*0720*/  LDG.E R12, desc[UR4][R12.64] ;  /* 0x000000040c0c7981 */ /* 0x000f28000c1e1900 */
[----:B------:R-:W4:Y:S04]  /*0730*/  LDG.E R21, desc[UR4][R8.64+0x8] ;  /* 0x0000080408157981 */ /* 0x000f28000c1e1900 */
[----:B------:R-:W5:Y:S04]  /*0740*/  LDG.E R14, desc[UR4][R14.64] ;  /* 0x000000040e0e7981 */ /* 0x000f68000c1e1900 */
[----:B------:R-:W5:Y:S01]  /*0750*/  LDG.E R22, desc[UR4][R8.64+0xc] ;  /* 0x00000c0408167981 */ /* 0x000f62000c1e1900 */
[----:B------:R-:W-:Y:S01]  /*0760*/  IADD3 R6, PT, PT, R6, 0x4, RZ ;  /* 0x0000000406067810 */ /* 0x000fe20007ffe0ff */
[----:B---3--:R-:W-:-:S04]  /*0770*/  FFMA R5, R17, R5, R10 ;  /* 0x0000000511057223 */ /* 0x008fc8000000000a */
[----:B--2---:R-:W-:-:S04]  /*0780*/  FFMA R5, R18, R11, R5 ;  /* 0x0000000b12057223 */ /* 0x004fc80000000005 */
[----:B----4-:R-:W-:-:S04]  /*0790*/  FFMA R5, R12, R21, R5 ;  /* 0x000000150c057223 */ /* 0x010fc80000000005 */
[----:B-----5:R-:W-:-:S07]  /*07a0*/  FFMA R10, R14, R22, R5 ;  /* 0x000000160e0a7223 */ /* 0x020fce0000000005 */
.L_x_3:
[----:B------:R-:W-:Y:S05]  /*07b0*/  @!P1 BRA `(.L_x_2) ;  /* 0x0000000000689947 */ /* 0x000fea0003800000 */
[----:B------:R-:W-:Y:S02]  /*07c0*/  ISETP.NE.AND P0, PT, R20, 0x1, PT ;  /* 0x000000011400780c */ /* 0x000fe40003f05270 */
[----:B------:R-:W-:-:S04]  /*07d0*/  LOP3.LUT R4, R4, 0x1, RZ, 0xc0, !PT ;  /* 0x0000000104047812 */ /* 0x000fc800078ec0ff */
[----:B------:R-:W-:-:S07]  /*07e0*/  ISETP.NE.U32.AND P1, PT, R4, 0x1, PT ;  /* 0x000000010400780c */ /* 0x000fce0003f25070 */
[----:B------:R-:W1:Y:S01]  /*07f0*/  @P0 LDC.64 R14, c[0x0][0x388] ;  /* 0x0000e200ff0e0b82 */ /* 0x000e620000000a00 */
[----:B------:R-:W-:-:S07]  /*0800*/  @P0 IMAD R11, R6, R0, R7 ;  /* 0x00000000060b0224 */ /* 0x000fce00078e0207 */
[----:B------:R-:W2:Y:S08]  /*0810*/  @P0 LDC.64 R8, c[0x0][0x390] ;  /* 0x0000e400ff080b82 */ /* 0x000eb00000000a00 */
[----:B------:R-:W3:Y:S08]  /*0820*/  @!P1 LDC.64 R12, c[0x0][0x388] ;  /* 0x0000e200ff0c9b82 */ /* 0x000ef00000000a00 */
[----:B------:R-:W4:Y:S01]  /*0830*/  @!P1 LDC.64 R4, c[0x0][0x390] ;  /* 0x0000e400ff049b82 */ /* 0x000f220000000a00 */
[----:B-1----:R-:W-:Y:S01]  /*0840*/  @P0 IMAD.WIDE R14, R11, 0x4, R14 ;  /* 0x000000040b0e0825 */ /* 0x002fe200078e020e */
[----:B------:R-:W-:-:S02]  /*0850*/  @P0 IADD3 R11, PT, PT, R2, R6, RZ ;  /* 0x00000006020b0210 */ /* 0x000fc40007ffe0ff */
[----:B------:R-:W-:Y:S01]  /*0860*/  @P0 IADD3 R6, PT, PT, R6, 0x2, RZ ;  /* 0x0000000206060810 */ /* 0x000fe20007ffe0ff */
[----:B------:R-:W-:Y:S02]  /*0870*/  @P0 IMAD.WIDE.U32 R16, R0, 0x4, R14 ;  /* 0x0000000400100825 */ /* 0x000fe400078e000e */
[----:B0-----:R-:W5:Y:S02]  /*0880*/  @P0 LDG.E R15, desc[UR4][R14.64] ;  /* 0x000000040e0f0981 */ /* 0x001f64000c1e1900 */
[----:B--2---:R-:W-:Y:S01]  /*0890*/  @P0 IMAD.WIDE R8, R11, 0x4, R8 ;  /* 0x000000040b080825 */ /* 0x004fe200078e0208 */
[----:B------:R-:W-:Y:S01]  /*08a0*/  @!P1 IADD3 R11, PT, PT, R2, R6, RZ ;  /* 0x00000006020b9210 */ /* 0x000fe20007ffe0ff */
[----:B------:R-:W2:Y:S02]  /*08b0*/  @P0 LDG.E R17, desc[UR4][R16.64] ;  /* 0x0000000410110981 */ /* 0x000ea4000c1e1900 */
[----:B------:R-:W-:Y:S02]  /*08c0*/  @!P1 IMAD R7, R6, R0, R7 ;  /* 0x0000000006079224 */ /* 0x000fe400078e0207 */
[----:B------:R-:W5:Y:S02]  /*08d0*/  @P0 LDG.E R0, desc[UR4][R8.64] ;  /* 0x0000000408000981 */ /* 0x000f64000c1e1900 */
[----:B---3--:R-:W-:-:S02]  /*08e0*/  @!P1 IMAD.WIDE R12, R7, 0x4, R12 ;  /* 0x00000004070c9825 */ /* 0x008fc400078e020c */
[----:B------:R-:W2:Y:S02]  /*08f0*/  @P0 LDG.E R2, desc[UR4][R8.64+0x4] ;  /* 0x0000040408020981 */ /* 0x000ea4000c1e1900 */
[----:B----4-:R-:W-:Y:S02]  /*0900*/  @!P1 IMAD.WIDE R4, R11, 0x4, R4 ;  /* 0x000000040b049825 */ /* 0x010fe400078e0204 */
[----:B------:R-:W3:Y:S04]  /*0910*/  @!P1 LDG.E R13, desc[UR4][R12.64] ;  /* 0x000000040c0d9981 */ /* 0x000ee8000c1e1900 */
[----:B------:R-:W3:Y:S01]  /*0920*/  @!P1 LDG.E R4, desc[UR4][R4.64] ;  /* 0x0000000404049981 */ /* 0x000ee2000c1e1900 */
[----:B-----5:R-:W-:-:S04]  /*0930*/  @P0 FFMA R0, R15, R0, R10 ;  /* 0x000000000f000223 */ /* 0x020fc8000000000a */
[----:B--2---:R-:W-:-:S04]  /*0940*/  @P0 FFMA R10, R17, R2, R0 ;  /* 0x00000002110a0223 */ /* 0x004fc80000000000 */
[----:B---3--:R-:W-:-:S07]  /*0950*/  @!P1 FFMA R10, R13, R4, R10 ;  /* 0x000000040d0a9223 */ /* 0x008fce000000000a */
.L_x_2:
[----:B------:R-:W1:Y:S02]  /*0960*/  LDC.64 R4, c[0x0][0x398] ;  /* 0x0000e600ff047b82 */ /* 0x000e640000000a00 */
[----:B-1----:R-:W-:-:S05]  /*0970*/  IMAD.WIDE R2, R3, 0x4, R4 ;  /* 0x0000000403027825 */ /* 0x002fca00078e0204 */
[----:B0-----:R-:W-:Y:S01]  /*0980*/  STG.E desc[UR4][R2.64], R10 ;  /* 0x0000000a02007986 */ /* 0x001fe2000c101904 */
[----:B------:R-:W-:Y:S05]  /*0990*/  EXIT ;  /* 0x000000000000794d */ /* 0x000fea0003800000 */
.L_x_4:
[----:B------:R-:W-:-:S00]  /*09a0*/  BRA `(.L_x_4) ;  /* 0xfffffffc00fc7947 */ /* 0x000fc0000383ffff */
[----:B------:R-:W-:-:S00]  /*09b0*/  NOP ;  /* 0x0000000000007918 */ /* 0x000fc00000000000 */
        /* <DEDUP_REMOVED lines=12> */
.L_x_10:


//--------------------- .text._Z10cuda_dgemmiPfS_S_ --------------------------
	.section	.text._Z10cuda_dgemmiPfS_S_,"ax",@progbits
	.align	128
        .global         _Z10cuda_dgemmiPfS_S_
        .type           _Z10cuda_dgemmiPfS_S_,@function
        .size           _Z10cuda_dgemmiPfS_S_,(.L_x_11 - _Z10cuda_dgemmiPfS_S_)
        .other          _Z10cuda_dgemmiPfS_S_,@"STO_CUDA_ENTRY STV_DEFAULT"
_Z10cuda_dgemmiPfS_S_:
.text._Z10cuda_dgemmiPfS_S_:
[----:B------:R-:W-:Y:S01]  /*0000*/  LDC R1, c[0x0][0x37c] ;  /* 0x0000df00ff017b82 */ /* 0x000fe20000000800 */
[----:B------:R-:W0:Y:S07]  /*0010*/  S2R R3, SR_TID.X ;  /* 0x0000000000037919 */ /* 0x000e2e0000002100 */
[----:B------:R-:W0:Y:S01]  /*0020*/  LDC R0, c[0x0][0x360] ;  /* 0x0000d800ff007b82 */ /* 0x000e220000000800 */
[----:B------:R-:W1:Y:S07]  /*0030*/  S2R R2, SR_TID.Y ;  /* 0x0000000000027919 */ /* 0x000e6e0000002200 */
[----:B------:R-:W0:Y:S08]  /*0040*/  S2UR UR4, SR_CTAID.X ;  /* 0x00000000000479c3 */ /* 0x000e300000002500 */
[----:B------:R-:W1:Y:S08]  /*0050*/  S2UR UR5, SR_CTAID.Y ;  /* 0x00000000000579c3 */ /* 0x000e700000002600 */
[----:B------:R-:W1:Y:S08]  /*0060*/  LDC R19, c[0x0][0x364] ;  /* 0x0000d900ff137b82 */ /* 0x000e700000000800 */
[----:B------:R-:W2:Y:S01]  /*0070*/  LDC R17, c[0x0][0x380] ;  /* 0x0000e000ff117b82 */ /* 0x000ea20000000800 */
[----:B0-----:R-:W-:-:S02]  /*0080*/  IMAD R0, R0, UR4, R3 ;  /* 0x0000000400007c24 */ /* 0x001fc4000f8e0203 */
[----:B-1----:R-:W-:-:S05]  /*0090*/  IMAD R19, R19, UR5, R2 ;  /* 0x0000000513137c24 */ /* 0x002fca000f8e0202 */
[----:B------:R-:W-:-:S04]  /*00a0*/  VIMNMX R2, PT, PT, R0, R19, !PT ;  /* 0x0000001300027248 */ /* 0x000fc80007fe0100 */
[----:B--2---:R-:W-:-:S13]  /*00b0*/  ISETP.GE.AND P0, PT, R2, R17, PT ;  /* 0x000000110200720c */ /* 0x004fda0003f06270 */
[----:B------:R-:W-:Y:S05]  /*00c0*/  @P0 EXIT ;  /* 0x000000000000094d */ /* 0x000fea0003800000 */
[----:B------:R-:W-:Y:S01]  /*00d0*/  ISETP.GE.U32.AND P0, PT, R17, 0x8, PT ;  /* 0x000000081100780c */ /* 0x000fe20003f06070 */
[----:B------:R-:W0:Y:S01]  /*00e0*/  LDCU.64 UR4, c[0x0][0x358] ;  /* 0x00006b00ff0477ac */ /* 0x000e220008000a00 */
[----:B------:R-:W-:Y:S02]  /*00f0*/  HFMA2 R22, -RZ, RZ, 0, 0 ;  /* 0x00000000ff167431 */ /* 0x000fe400000001ff */
[----:B------:R-:W-:Y:S01]  /*0100*/  IMAD R19, R19, R17, RZ ;  /* 0x0000001113137224 */ /* 0x000fe200078e02ff */
[----:B------:R-:W-:Y:S02]  /*0110*/  LOP3.LUT R26, R17, 0x7, RZ, 0xc0, !PT ;  /* 0x00000007111a7812 */ /* 0x000fe400078ec0ff */
[----:B------:R-:W-:-:S06]  /*0120*/  MOV R20, RZ ;  /* 0x000000ff00147202 */ /* 0x000fcc0000000f00 */
[----:B------:R-:W-:Y:S05]  /*0130*/  @!P0 BRA `(.L_x_5) ;  /* 0x0000000000c08947 */ /* 0x000fea0003800000 */
[----:B------:R-:W1:Y:S01]  /*0140*/  LDC.64 R2, c[0x0][0x390] ;  /* 0x0000e400ff027b82 */ /* 0x000e620000000a00 */
[----:B------:R-:W-:Y:S02]  /*0150*/  LOP3.LUT R20, R17, 0x7ffffff8, RZ, 0xc0, !PT ;  /* 0x7ffffff811147812 */ /* 0x000fe400078ec0ff */
[----:B------:R-:W-:Y:S02]  /*0160*/  MOV R22, RZ ;  /* 0x000000ff00167202 */ /* 0x000fe40000000f00 */
[----:B------:R-:W-:Y:S02]  /*0170*/  MOV R16, R0 ;  /* 0x0000000000107202 */ /* 0x000fe40000000f00 */
[----:B------:R-:W-:Y:S01]  /*0180*/  IADD3 R21, PT, PT, -R20, RZ, RZ ;  /* 0x000000ff14157210 */ /* 0x000fe20007ffe1ff */
[----:B-1----:R-:W-:-:S03]  /*0190*/  IMAD.WIDE.U32 R2, R19, 0x4, R2 ;  /* 0x0000000413027825 */ /* 0x002fc600078e0002 */
[----:B------:R-:W-:-:S04]  /*01a0*/  IADD3 R6, P0, PT, R2, 0x10, RZ ;  /* 0x0000001002067810 */ /* 0x000fc80007f1e0ff */
[----:B------:R-:W-:-:S09]  /*01b0*/  IADD3.X R3, PT, PT, RZ, R3, RZ, P0, !PT ;  /* 0x00000003ff037210 */ /* 0x000fd200007fe4ff */
.L_x_6:
[----:B------:R-:W1:Y:S01]  /*01c0*/  LDC.64 R4, c[0x0][0x388] ;  /* 0x0000e200ff047b82 */ /* 0x000e620000000a00 */
[----:B------:R-:W-:-:S05]  /*01d0*/  MOV R2, R6 ;  /* 0x0000000600027202 */ /* 0x000fca0000000f00 */
[----:B0-----:R-:W2:Y:S04]  /*01e0*/  LDG.E R18, desc[UR4][R2.64+-0x10] ;  /* 0xfffff00402127981 */ /* 0x001ea8000c1e1900 */
[----:B------:R-:W3:Y:S04]  /*01f0*/  LDG.E R25, desc[UR4][R2.64+-0xc] ;  /* 0xfffff40402197981 */ /* 0x000ee8000c1e1900 */
[----:B------:R-:W4:Y:S04]  /*0200*/  LDG.E R27, desc[UR4][R2.64+-0x8] ;  /* 0xfffff804021b7981 */ /* 0x000f28000c1e1900 */
[----:B------:R-:W5:Y:S04]  /*0210*/  LDG.E R29, desc[UR4][R2.64+-0x4] ;  /* 0xfffffc04021d7981 */ /* 0x000f68000c1e1900 */
[----:B------:R-:W5:Y:S01]  /*0220*/  LDG.E R28, desc[UR4][R2.64] ;  /* 0x00000004021c7981 */ /* 0x000f62000c1e1900 */
[----:B-1----:R-:W-:-:S05]  /*0230*/  IMAD.WIDE R4, R16, 0x4, R4 ;  /* 0x0000000410047825 */ /* 0x002fca00078e0204 */
[----:B------:R-:W2:Y:S01]  /*0240*/  LDG.E R23, desc[UR4][R4.64] ;  /* 0x0000000404177981 */ /* 0x000ea2000c1e1900 */
[----:B------:R-:W-:-:S04]  /*0250*/  IMAD.WIDE R14, R17, 0x4, R4 ;  /* 0x00000004110e7825 */ /* 0x000fc800078e0204 */
[C-C-:B------:R-:W-:Y:S01]  /*0260*/  IMAD.WIDE R6, R17.reuse, 0x8, R4.reuse ;  /* 0x0000000811067825 */ /* 0x140fe200078e0204 */
[----:B------:R0:W3:Y:S03]  /*0270*/  LDG.E R24, desc[UR4][R14.64] ;  /* 0x000000040e187981 */ /* 0x0000e6000c1e1900 */
[C-C-:B------:R-:W-:Y:S02]  /*0280*/  IMAD.WIDE R8, R17.reuse, 0xc, R4.reuse ;  /* 0x0000000c11087825 */ /* 0x140fe400078e0204 */
[----:B------:R-:W4:Y:S02]  /*0290*/  LDG.E R6, desc[UR4][R6.64] ;  /* 0x0000000406067981 */ /* 0x000f24000c1e1900 */
[C-C-:B------:R-:W-:Y:S02]  /*02a0*/  IMAD.WIDE R10, R17.reuse, 0x10, R4.reuse ;  /* 0x00000010110a7825 */ /* 0x140fe400078e0204 */
[----:B------:R-:W5:Y:S02]  /*02b0*/  LDG.E R8, desc[UR4][R8.64] ;  /* 0x0000000408087981 */ /* 0x000f64000c1e1900 */
[----:B------:R-:W-:-:S02]  /*02c0*/  IMAD.WIDE R12, R17, 0x14, R4 ;  /* 0x00000014110c7825 */ /* 0x000fc400078e0204 */
[----:B------:R-:W5:Y:S02]  /*02d0*/  LDG.E R10, desc[UR4][R10.64] ;  /* 0x000000040a0a7981 */ /* 0x000f64000c1e1900 */
[C-C-:B0-----:R-:W-:Y:S02]  /*02e0*/  IMAD.WIDE R14, R17.reuse, 0x18, R4.reuse ;  /* 0x00000018110e7825 */ /* 0x141fe400078e0204 */
[----:B------:R-:W5:Y:S02]  /*02f0*/  LDG.E R12, desc[UR4][R12.64] ;  /* 0x000000040c0c7981 */ /* 0x000f64000c1e1900 */
[----:B------:R-:W-:Y:S02]  /*0300*/  IMAD.WIDE R4, R17, 0x1c, R4 ;  /* 0x0000001c11047825 */ /* 0x000fe400078e0204 */
[----:B------:R-:W5:Y:S04]  /*0310*/  LDG.E R7, desc[UR4][R2.64+0x4] ;  /* 0x0000040402077981 */ /* 0x000f68000c1e1900 */
[----:B------:R-:W5:Y:S04]  /*0320*/  LDG.E R14, desc[UR4][R14.64] ;  /* 0x000000040e0e7981 */ /* 0x000f68000c1e1900 */
[----:B------:R-:W5:Y:S04]  /*0330*/  LDG.E R9, desc[UR4][R2.64+0x8] ;  /* 0x0000080402097981 */ /* 0x000f68000c1e1900 */
[----:B------:R-:W5:Y:S04]  /*0340*/  LDG.E R4, desc[UR4][R4.64] ;  /* 0x0000000404047981 */ /* 0x000f68000c1e1900 */
[----:B------:R0:W5:Y:S01]  /*0350*/  LDG.E R11, desc[UR4][R2.64+0xc] ;  /* 0x00000c04020b7981 */ /* 0x000162000c1e1900 */
[----:B------:R-:W-:-:S04]  /*0360*/  IADD3 R21, PT, PT, R21, 0x8, RZ ;  /* 0x0000000815157810 */ /* 0x000fc80007ffe0ff */
[----:B------:R-:W-:Y:S02]  /*0370*/  ISETP.NE.AND P0, PT, R21, RZ, PT ;  /* 0x000000ff1500720c */ /* 0x000fe40003f05270 */
[----:B------:R-:W-:Y:S01]  /*0380*/  LEA R16, R17, R16, 0x3 ;  /* 0x0000001011107211 */ /* 0x000fe200078e18ff */
[----:B--2---:R-:W-:-:S04]  /*0390*/  FFMA R23, R23, R18, R22 ;  /* 0x0000001217177223 */ /* 0x004fc80000000016 */
[----:B---3--:R-:W-:-:S04]  /*03a0*/  FFMA R23, R24, R25, R23 ;  /* 0x0000001918177223 */ /* 0x008fc80000000017 */
[----:B----4-:R-:W-:-:S04]  /*03b0*/  FFMA R23, R6, R27, R23 ;  /* 0x0000001b06177223 */ /* 0x010fc80000000017 */
[----:B-----5:R-:W-:-:S04]  /*03c0*/  FFMA R23, R8, R29, R23 ;  /* 0x0000001d08177223 */ /* 0x020fc80000000017 */
[----:B------:R-:W-:Y:S01]  /*03d0*/  FFMA R23, R10, R28, R23 ;  /* 0x0000001c0a177223 */ /* 0x000fe20000000017 */
[----:B------:R-:W-:-:S03]  /*03e0*/  IADD3 R6, P1, PT, R2, 0x20, RZ ;  /* 0x0000002002067810 */ /* 0x000fc60007f3e0ff */
[----:B------:R-:W-:Y:S01]  /*03f0*/  FFMA R7, R12, R7, R23 ;  /* 0x000000070c077223 */ /* 0x000fe20000000017 */
[----:B0-----:R-:W-:-:S03]  /*0400*/  IADD3.X R3, PT, PT, RZ, R3, RZ, P1, !PT ;  /* 0x00000003ff037210 */ /* 0x001fc60000ffe4ff */
[----:B------:R-:W-:-:S04]  /*0410*/  FFMA R7, R14, R9, R7 ;  /* 0x000000090e077223 */ /* 0x000fc80000000007 */
[----:B------:R-:W-:Y:S01]  /*0420*/  FFMA R22, R4, R11, R7 ;  /* 0x0000000b04167223 */ /* 0x000fe20000000007 */
[----:B------:R-:W-:Y:S06]  /*0430*/  @P0 BRA `(.L_x_6) ;  /* 0xfffffffc00600947 */ /* 0x000fec000383ffff */
.L_x_5:
[----:B------:R-:W-:-:S13]  /*0440*/  ISETP.NE.AND P0, PT, R26, RZ, PT ;  /* 0x000000ff1a00720c */ /* 0x000fda0003f05270 */
[----:B------:R-:W-:Y:S05]  /*0450*/  @!P0 BRA `(.L_x_7) ;  /* 0x0000000000fc8947 */ /* 0x000fea0003800000 */
[----:B------:R-:W-:Y:S02]  /*0460*/  ISETP.GE.U32.AND P1, PT, R26, 0x4, PT ;  /* 0x000000041a00780c */ /* 0x000fe40003f26070 */
[----:B------:R-:W-:-:S04]  /*0470*/  LOP3.LUT R14, R17, 0x3, RZ, 0xc0, !PT ;  /* 0x00000003110e7812 */ /* 0x000fc800078ec0ff */
[----:B------:R-:W-:-:S07]  /*0480*/  ISETP.NE.AND P0, PT, R14, RZ, PT ;  /* 0x000000ff0e00720c */ /* 0x000fce0003f05270 */
[----:B------:R-:W-:Y:S06]  /*0490*/  @!P1 BRA `(.L_x_8) ;  /* 0x00000000006c9947 */ /* 0x000fec0003800000 */
[----:B------:R-:W1:Y:S01]  /*04a0*/  LDC.64 R6, c[0x0][0x388] ;  /* 0x0000e200ff067b82 */ /* 0x000e620000000a00 */
[----:B------:R-:W2:Y:S01]  /*04b0*/  LDCU.64 UR6, c[0x0][0x390] ;  /* 0x00007200ff0677ac */ /* 0x000ea20008000a00 */
[----:B------:R-:W-:Y:S01]  /*04c0*/  IMAD R3, R20, R17, R0 ;  /* 0x0000001114037224 */ /* 0x000fe200078e0200 */
[----:B------:R-:W-:-:S05]  /*04d0*/  IADD3 R5, PT, PT, R19, R20, RZ ;  /* 0x0000001413057210 */ /* 0x000fca0007ffe0ff */
[----:B------:R-:W3:Y:S01]  /*04e0*/  LDC.64 R10, c[0x0][0x390] ;  /* 0x0000e400ff0a7b82 */ /* 0x000ee20000000a00 */
[----:B-1----:R-:W-:Y:S01]  /*04f0*/  IMAD.WIDE R6, R3, 0x4, R6 ;  /* 0x0000000403067825 */ /* 0x002fe200078e0206 */
[----:B------:R-:W-:-:S04]  /*0500*/  IADD3 R3, P1, PT, R19, R20, RZ ;  /* 0x0000001413037210 */ /* 0x000fc80007f3e0ff */
[----:B------:R-:W-:Y:S01]  /*0510*/  IADD3.X R4, PT, PT, RZ, RZ, RZ, P1, !PT ;  /* 0x000000ffff047210 */ /* 0x000fe20000ffe4ff */
[----:B------:R-:W-:Y:S01]  /*0520*/  IMAD.WIDE R8, R17, 0x4, R6 ;  /* 0x0000000411087825 */ /* 0x000fe200078e0206 */
[----:B--2---:R-:W-:Y:S01]  /*0530*/  LEA R2, P1, R3, UR6, 0x2 ;  /* 0x0000000603027c11 */ /* 0x004fe2000f8210ff */
[----:B0-----:R-:W2:Y:S02]  /*0540*/  LDG.E R7, desc[UR4][R6.64] ;  /* 0x0000000406077981 */ /* 0x001ea4000c1e1900 */
[----:B---3--:R-:W-:Y:S01]  /*0550*/  IMAD.WIDE.U32 R10, R5, 0x4, R10 ;  /* 0x00000004050a7825 */ /* 0x008fe200078e000a */
[----:B------:R-:W-:-:S03]  /*0560*/  LEA.HI.X R3, R3, UR7, R4, 0x2, P1 ;  /* 0x0000000703037c11 */ /* 0x000fc600088f1404 */
[C---:B------:R-:W-:Y:S02]  /*0570*/  IMAD.WIDE R12, R17.reuse, 0x4, R8 ;  /* 0x00000004110c7825 */ /* 0x040fe400078e0208 */
[----:B------:R-:W2:Y:S04]  /*0580*/  LDG.E R10, desc[UR4][R10.64] ;  /* 0x000000040a0a7981 */ /* 0x000ea8000c1e1900 */
[----:B------:R-:W3:Y:S01]  /*0590*/  LDG.E R9, desc[UR4][R8.64] ;  /* 0x0000000408097981 */ /* 0x000ee2000c1e1900 */
[----:B------:R-:W-:-:S03]  /*05a0*/  IMAD.WIDE R4, R17, 0x4, R12 ;  /* 0x0000000411047825 */ /* 0x000fc600078e020c */
[----:B------:R-:W3:Y:S04]  /*05b0*/  LDG.E R15, desc[UR4][R2.64+0x4] ;  /* 0x00000404020f7981 */ /* 0x000ee8000c1e1900 */
[----:B------:R-:W4:Y:S04]  /*05c0*/  LDG.E R16, desc[UR4][R12.64] ;  /* 0x000000040c107981 */ /* 0x000f28000c1e1900 */
[----:B------:R-:W4:Y:S04]  /*05d0*/  LDG.E R18, desc[UR4][R2.64+0x8] ;  /* 0x0000080402127981 */ /* 0x000f28000c1e1900 */
[----:B------:R-:W5:Y:S04]  /*05e0*/  LDG.E R21, desc[UR4][R2.64+0xc] ;  /* 0x00000c0402157981 */ /* 0x000f68000c1e1900 */
[----:B------:R-:W5:Y:S01]  /*05f0*/  LDG.E R4, desc[UR4][R4.64] ;  /* 0x0000000404047981 */ /* 0x000f62000c1e1900 */
[----:B------:R-:W-:Y:S01]  /*0600*/  IADD3 R20, PT, PT, R20, 0x4, RZ ;  /* 0x0000000414147810 */ /* 0x000fe20007ffe0ff */
[----:B--2---:R-:W-:-:S04]  /*0610*/  FFMA R22, R7, R10, R22 ;  /* 0x0000000a07167223 */ /* 0x004fc80000000016 */
[----:B---3--:R-:W-:-:S04]  /*0620*/  FFMA R15, R9, R15, R22 ;  /* 0x0000000f090f7223 */ /* 0x008fc80000000016 */
[----:B----4-:R-:W-:-:S04]  /*0630*/  FFMA R15, R16, R18, R15 ;  /* 0x00000012100f7223 */ /* 0x010fc8000000000f */
[----:B-----5:R-:W-:-:S07]  /*0640*/  FFMA R22, R4, R21, R15 ;  /* 0x0000001504167223 */ /* 0x020fce000000000f */
.L_x_8:
[----:B------:R-:W-:Y:S05]  /*0650*/  @!P0 BRA `(.L_x_7) ;  /* 0x00000000007c8947 */ /* 0x000fea0003800000 */
[----:B------:R-:W-:Y:S02]  /*0660*/  ISETP.NE.AND P1, PT, R14, 0x1, PT ;  /* 0x000000010e00780c */ /* 0x000fe40003f25270 */
[----:B------:R-:W-:-:S04]  /*0670*/  LOP3.LUT R2, R17, 0x1, RZ, 0xc0, !PT ;  /* 0x0000000111027812 */ /* 0x000fc800078ec0ff */
[----:B------:R-:W-:-:S07]  /*0680*/  ISETP.NE.U32.AND P0, PT, R2, 0x1, PT ;  /* 0x000000010200780c */ /* 0x000fce0003f05070 */
[----:B------:R-:W1:Y:S01]  /*0690*/  @P1 LDC.64 R10, c[0x0][0x390] ;  /* 0x0000e400ff0a1b82 */ /* 0x000e620000000a00 */
[CC--:B------:R-:W-:Y:S02]  /*06a0*/  @P1 IADD3 R13, PT, PT, R19.reuse, R20.reuse, RZ ;  /* 0x00000014130d1210 */ /* 0x0c0fe40007ffe0ff */
[----:B------:R-:W-:-:S04]  /*06b0*/  @P1 IADD3 R12, P2, PT, R19, R20, RZ ;  /* 0x00000014130c1210 */ /* 0x000fc80007f5e0ff */
[----:B------:R-:W-:Y:S01]  /*06c0*/  @P1 IADD3.X R14, PT, PT, RZ, RZ, RZ, P2, !PT ;  /* 0x000000ffff0e1210 */ /* 0x000fe200017fe4ff */
[----:B------:R-:W2:Y:S08]  /*06d0*/  @P1 LDC.64 R8, c[0x0][0x388] ;  /* 0x0000e200ff081b82 */ /* 0x000eb00000000a00 */
[----:B------:R-:W3:Y:S08]  /*06e0*/  @P1 LDC.64 R6, c[0x0][0x390] ;  /* 0x0000e400ff061b82 */ /* 0x000ef00000000a00 */
[----:B------:R-:W4:Y:S01]  /*06f0*/  @!P0 LDC.64 R4, c[0x0][0x388] ;  /* 0x0000e200ff048b82 */ /* 0x000f220000000a00 */
[----:B-1----:R-:W-:-:S04]  /*0700*/  @P1 IMAD.WIDE.U32 R10, R13, 0x4, R10 ;  /* 0x000000040d0a1825 */ /* 0x002fc800078e000a */
[CC--:B------:R-:W-:Y:S01]  /*0710*/  @P1 IMAD R13, R20.reuse, R17.reuse, R0 ;  /* 0x00000011140d1224 */ /* 0x0c0fe200078e0200 */
[----:B------:R-:W-:Y:S01]  /*0720*/  @P1 IADD3 R20, PT, PT, R20, 0x2, RZ ;  /* 0x0000000214141810 */ /* 0x000fe20007ffe0ff */
[----:B0-----:R-:W5:Y:S01]  /*0730*/  @P1 LDG.E R10, desc[UR4][R10.64] ;  /* 0x000000040a0a1981 */ /* 0x001f62000c1e1900 */
[----:B------:R-:W0:Y:S01]  /*0740*/  @!P0 LDC.64 R2, c[0x0][0x390] ;  /* 0x0000e400ff028b82 */ /* 0x000e220000000a00 */
[----:B--2---:R-:W-:Y:S01]  /*0750*/  @P1 IMAD.WIDE R8, R13, 0x4, R8 ;  /* 0x000000040d081825 */ /* 0x004fe200078e0208 */
[----:B------:R-:W-:Y:S02]  /*0760*/  @!P0 IADD3 R21, PT, PT, R19, R20, RZ ;  /* 0x0000001413158210 */ /* 0x000fe40007ffe0ff */
[----:B---3--:R-:W-:Y:S01]  /*0770*/  @P1 LEA R6, P2, R12, R6, 0x2 ;  /* 0x000000060c061211 */ /* 0x008fe200078410ff */
[----:B------:R-:W-:Y:S01]  /*0780*/  @!P0 IMAD R15, R20, R17, R0 ;  /* 0x00000011140f8224 */ /* 0x000fe200078e0200 */
[----:B------:R-:W5:Y:S02]  /*0790*/  @P1 LDG.E R23, desc[UR4][R8.64] ;  /* 0x0000000408171981 */ /* 0x000f64000c1e1900 */
[----:B------:R-:W-:Y:S01]  /*07a0*/  @P1 LEA.HI.X R7, R12, R7, R14, 0x2, P2 ;  /* 0x000000070c071211 */ /* 0x000fe200010f140e */
[----:B------:R-:W-:-:S04]  /*07b0*/  @P1 IMAD.WIDE R12, R17, 0x4, R8 ;  /* 0x00000004110c1825 */ /* 0x000fc800078e0208 */
[----:B----4-:R-:W-:Y:S01]  /*07c0*/  @!P0 IMAD.WIDE R4, R15, 0x4, R4 ;  /* 0x000000040f048825 */ /* 0x010fe200078e0204 */
[----:B------:R-:W2:Y:S04]  /*07d0*/  @P1 LDG.E R6, desc[UR4][R6.64+0x4] ;  /* 0x0000040406061981 */ /* 0x000ea8000c1e1900 */
[----:B------:R-:W2:Y:S01]  /*07e0*/  @P1 LDG.E R13, desc[UR4][R12.64] ;  /* 0x000000040c0d1981 */ /* 0x000ea2000c1e1900 */
[----:B0-----:R-:W-:-:S03]  /*07f0*/  @!P0 IMAD.WIDE.U32 R2, R21, 0x4, R2 ;  /* 0x0000000415028825 */ /* 0x001fc600078e0002 */
[----:B------:R-:W3:Y:S04]  /*0800*/  @!P0 LDG.E R5, desc[UR4][R4.64] ;  /* 0x0000000404058981 */ /* 0x000ee8000c1e1900 */
[----:B------:R-:W3:Y:S01]  /*0810*/  @!P0 LDG.E R2, desc[UR4][R2.64] ;  /* 0x0000000402028981 */ /* 0x000ee2000c1e1900 */
[----:B-----5:R-:W-:-:S04]  /*0820*/  @P1 FFMA R10, R23, R10, R22 ;  /* 0x0000000a170a1223 */ /* 0x020fc80000000016 */
[----:B--2---:R-:W-:-:S04]  /*0830*/  @P1 FFMA R22, R13, R6, R10 ;  /* 0x000000060d161223 */ /* 0x004fc8000000000a */
[----:B---3--:R-:W-:-:S07]  /*0840*/  @!P0 FFMA R22, R5, R2, R22 ;  /* 0x0000000205168223 */ /* 0x008fce0000000016 */
.L_x_7:
[----:B------:R-:W1:Y:S01]  /*0850*/  LDC.64 R2, c[0x0][0x398] ;  /* 0x0000e600ff027b82 */ /* 0x000e620000000a00 */
[----:B------:R-:W-:-:S05]  /*0860*/  IADD3 R19, PT, PT, R0, R19, RZ ;  /* 0x0000001300137210 */ /* 0x000fca0007ffe0ff */
[----:B-1----:R-:W-:-:S05]  /*0870*/  IMAD.WIDE R2, R19, 0x4, R2 ;  /* 0x0000000413027825 */ /* 0x002fca00078e0202 */
[----:B0-----:R-:W-:Y:S01]  /*0880*/  STG.E desc[UR4][R2.64], R22 ;  /* 0x0000001602007986 */ /* 0x001fe2000c101904 */
[----:B------:R-:W-:Y:S05]  /*0890*/  EXIT ;  /* 0x000000000000794d */ /* 0x000fea0003800000 */
.L_x_9:
        /* <DEDUP_REMOVED lines=14> */
.L_x_11:


//--------------------- .nv.shared.reserved.0     --------------------------
	.section	.nv.shared.reserved.0,"aw",@nobits
	.weak		__nv_reservedSMEM_offset_0_alias
	.size		__nv_reservedSMEM_offset_0_alias, 0, 64
	.other		__nv_reservedSMEM_offset_0_alias,@"STO_CUDA_RESERVED_SHARED STV_DEFAULT"
__nv_reservedSMEM_offset_0_alias:
	.zero		0
	.zero		64


//--------------------- .nv.constant0._Z15cuda_dgemmAsynciPfS_S_i --------------------------
	.section	.nv.constant0._Z15cuda_dgemmAsynciPfS_S_i,"a",@progbits
	.sectionflags	@""
	.align	4
.nv.constant0._Z15cuda_dgemmAsynciPfS_S_i:
	.zero		932


//--------------------- .nv.constant0._Z10cuda_dgemmiPfS_S_ --------------------------
	.section	.nv.constant0._Z10cuda_dgemmiPfS_S_,"a",@progbits
	.sectionflags	@""
	.align	4
.nv.constant0._Z10cuda_dgemmiPfS_S_:
	.zero		928


//--------------------- SYMBOLS --------------------------

	.type		.nv.reservedSmem.offset0,@object
	.size		.nv.reservedSmem.offset0,0x4
